//
// Generated by NVIDIA NVVM Compiler
//
// Compiler Build ID: CL-36424714
// Cuda compilation tools, release 13.0, V13.0.88
// Based on NVVM 20.0.0
//

.version 9.0
.target sm_100
.address_size 64

	// .globl	_Z15kib256MulKernelPA1_26kibicho_big_512_int_structPA1_26kibicho_big_256_int_structS4_i

.visible .entry _Z15kib256MulKernelPA1_26kibicho_big_512_int_structPA1_26kibicho_big_256_int_structS4_i(
	.param .u64 .ptr .align 1 _Z15kib256MulKernelPA1_26kibicho_big_512_int_structPA1_26kibicho_big_256_int_structS4_i_param_0,
	.param .u64 .ptr .align 1 _Z15kib256MulKernelPA1_26kibicho_big_512_int_structPA1_26kibicho_big_256_int_structS4_i_param_1,
	.param .u64 .ptr .align 1 _Z15kib256MulKernelPA1_26kibicho_big_512_int_structPA1_26kibicho_big_256_int_structS4_i_param_2,
	.param .u32 _Z15kib256MulKernelPA1_26kibicho_big_512_int_structPA1_26kibicho_big_256_int_structS4_i_param_3
)
{
	.reg .pred 	%p<3>;
	.reg .b32 	%r<37>;
	.reg .b64 	%rd<81>;

	ld.param.u64 	%rd25, [_Z15kib256MulKernelPA1_26kibicho_big_512_int_structPA1_26kibicho_big_256_int_structS4_i_param_0];
	ld.param.u32 	%r4, [_Z15kib256MulKernelPA1_26kibicho_big_512_int_structPA1_26kibicho_big_256_int_structS4_i_param_3];
	mov.u32 	%r5, %ctaid.x;
	mov.u32 	%r6, %ntid.x;
	mov.u32 	%r7, %tid.x;
	mad.lo.s32 	%r1, %r5, %r6, %r7;
	setp.ge.s32 	%p1, %r1, %r4;
	@%p1 bra 	$L__BB0_4;
	ld.param.u64 	%rd68, [_Z15kib256MulKernelPA1_26kibicho_big_512_int_structPA1_26kibicho_big_256_int_structS4_i_param_1];
	cvta.to.global.u64 	%rd29, %rd25;
	cvta.to.global.u64 	%rd30, %rd68;
	mul.wide.s32 	%rd31, %r1, 68;
	add.s64 	%rd1, %rd29, %rd31;
	mul.wide.s32 	%rd32, %r1, 36;
	add.s64 	%rd72, %rd30, %rd32;
	mov.b32 	%r36, 0;
	st.global.u32 	[%rd1], %r36;
	st.global.u32 	[%rd1+4], %r36;
	st.global.u32 	[%rd1+8], %r36;
	st.global.u32 	[%rd1+12], %r36;
	add.s64 	%rd71, %rd1, 16;
	st.global.u32 	[%rd1+16], %r36;
	st.global.u32 	[%rd1+20], %r36;
	st.global.u32 	[%rd1+24], %r36;
	st.global.u32 	[%rd1+28], %r36;
	st.global.u32 	[%rd1+32], %r36;
	st.global.u32 	[%rd1+36], %r36;
	st.global.u32 	[%rd1+40], %r36;
	st.global.u32 	[%rd1+44], %r36;
	st.global.u32 	[%rd1+48], %r36;
	st.global.u32 	[%rd1+52], %r36;
	st.global.u32 	[%rd1+56], %r36;
	st.global.u32 	[%rd1+60], %r36;
	st.global.u32 	[%rd1+64], %r36;
	mov.b64 	%rd73, 0;
	mov.u64 	%rd74, %rd73;
	mov.u64 	%rd75, %rd73;
	mov.u64 	%rd76, %rd73;
	mov.u64 	%rd77, %rd73;
	mov.u64 	%rd78, %rd73;
	mov.u64 	%rd79, %rd73;
	mov.u64 	%rd80, %rd73;
$L__BB0_2:
	ld.param.u64 	%rd70, [_Z15kib256MulKernelPA1_26kibicho_big_512_int_structPA1_26kibicho_big_256_int_structS4_i_param_2];
	ld.global.u32 	%r9, [%rd72];
	cvta.to.global.u64 	%rd33, %rd70;
	add.s64 	%rd14, %rd33, %rd32;
	ld.global.u32 	%r14, [%rd14];
	mul.wide.u32 	%rd35, %r14, %r9;
	and.b64  	%rd36, %rd73, 4294967295;
	add.s64 	%rd37, %rd35, %rd36;
	st.global.u32 	[%rd71+-16], %rd37;
	shr.u64 	%rd38, %rd37, 32;
	ld.global.u32 	%r15, [%rd72];
	ld.global.u32 	%r16, [%rd14+4];
	mul.wide.u32 	%rd39, %r16, %r15;
	add.s32 	%r36, %r36, 1;
	and.b64  	%rd40, %rd80, 4294967295;
	add.s64 	%rd41, %rd38, %rd40;
	add.s64 	%rd73, %rd41, %rd39;
	st.global.u32 	[%rd71+-12], %rd73;
	shr.u64 	%rd42, %rd73, 32;
	ld.global.u32 	%r17, [%rd72];
	ld.global.u32 	%r18, [%rd14+8];
	mul.wide.u32 	%rd43, %r18, %r17;
	and.b64  	%rd44, %rd79, 4294967295;
	add.s64 	%rd45, %rd42, %rd44;
	add.s64 	%rd80, %rd45, %rd43;
	st.global.u32 	[%rd71+-8], %rd80;
	shr.u64 	%rd46, %rd80, 32;
	ld.global.u32 	%r19, [%rd72];
	ld.global.u32 	%r20, [%rd14+12];
	mul.wide.u32 	%rd47, %r20, %r19;
	and.b64  	%rd48, %rd78, 4294967295;
	add.s64 	%rd49, %rd46, %rd48;
	add.s64 	%rd79, %rd49, %rd47;
	st.global.u32 	[%rd71+-4], %rd79;
	shr.u64 	%rd50, %rd79, 32;
	ld.global.u32 	%r21, [%rd72];
	ld.global.u32 	%r22, [%rd14+16];
	mul.wide.u32 	%rd51, %r22, %r21;
	and.b64  	%rd52, %rd77, 4294967295;
	add.s64 	%rd53, %rd50, %rd52;
	add.s64 	%rd78, %rd53, %rd51;
	st.global.u32 	[%rd71], %rd78;
	shr.u64 	%rd54, %rd78, 32;
	ld.global.u32 	%r23, [%rd72];
	ld.global.u32 	%r24, [%rd14+20];
	mul.wide.u32 	%rd55, %r24, %r23;
	add.s64 	%rd19, %rd71, 4;
	and.b64  	%rd56, %rd76, 4294967295;
	add.s64 	%rd57, %rd54, %rd56;
	add.s64 	%rd77, %rd57, %rd55;
	st.global.u32 	[%rd71+4], %rd77;
	shr.u64 	%rd58, %rd77, 32;
	ld.global.u32 	%r25, [%rd72];
	ld.global.u32 	%r26, [%rd14+24];
	mul.wide.u32 	%rd59, %r26, %r25;
	and.b64  	%rd60, %rd75, 4294967295;
	add.s64 	%rd61, %rd58, %rd60;
	add.s64 	%rd76, %rd61, %rd59;
	st.global.u32 	[%rd71+8], %rd76;
	shr.u64 	%rd62, %rd76, 32;
	ld.global.u32 	%r27, [%rd72];
	ld.global.u32 	%r28, [%rd14+28];
	mul.wide.u32 	%rd63, %r28, %r27;
	add.s64 	%rd64, %rd62, %rd74;
	add.s64 	%rd75, %rd64, %rd63;
	st.global.u32 	[%rd71+12], %rd75;
	shr.u64 	%rd74, %rd75, 32;
	st.global.u32 	[%rd71+16], %rd74;
	add.s64 	%rd72, %rd72, 4;
	setp.ne.s32 	%p2, %r36, 8;
	mov.u64 	%rd71, %rd19;
	@%p2 bra 	$L__BB0_2;
	ld.param.u64 	%rd69, [_Z15kib256MulKernelPA1_26kibicho_big_512_int_structPA1_26kibicho_big_256_int_structS4_i_param_1];
	cvta.to.global.u64 	%rd65, %rd69;
	mov.u32 	%r30, %ntid.x;
	mov.u32 	%r31, %tid.x;
	mad.lo.s32 	%r32, %r5, %r30, %r31;
	mul.wide.s32 	%rd66, %r32, 36;
	add.s64 	%rd67, %rd65, %rd66;
	ld.global.u32 	%r33, [%rd67+32];
	ld.global.u32 	%r34, [%rd14+32];
	xor.b32  	%r35, %r34, %r33;
	st.global.u32 	[%rd1+64], %r35;
$L__BB0_4:
	ret;

}


// ===== COMPILED SASS (sm_100) =====

	.target	sm_100

	.elftype	@"ET_EXEC"


//--------------------- .note.nv.tkinfo           --------------------------
	.section	.note.nv.tkinfo,"",@"SHT_NOTE"
	.sectionflags	@"SHF_NOTE_NV_TKINFO"
	.tkinfo
        /*0018*/ 	.word	0x00000002
        /*0030*/ 	.string	""
        /*0030*/ 	.string	"ptxas"
        /*0030*/ 	.string	"Cuda compilation tools, release 13.0, V13.0.88"
        /*0030*/ 	.string	"Build cuda_13.0.r13.0/compiler.36424714_0"
        /*0030*/ 	.string	"-arch sm_100 -m 64 "



//--------------------- .note.nv.cuinfo           --------------------------
	.section	.note.nv.cuinfo,"",@"SHT_NOTE"
	.sectionflags	@"SHF_NOTE_NV_CUINFO"
        /*0018*/ 	.short	0x0002
        /*001a*/ 	.short	0x0064
        /*001c*/ 	.short	0x0082
	.zero		2


//--------------------- .nv.info                  --------------------------
	.section	.nv.info,"",@"SHT_CUDA_INFO"
	.align	4


	//----- nvinfo : EIATTR_REGCOUNT
	.align		4
        /*0000*/ 	.byte	0x04, 0x2f
        /*0002*/ 	.short	(.L_1 - .L_0)
	.align		4
.L_0:
        /*0004*/ 	.word	index@(_Z15kib256MulKernelPA1_26kibicho_big_512_int_structPA1_26kibicho_big_256_int_structS4_i)
        /*0008*/ 	.word	0x00000020


	//----- nvinfo : EIATTR_FRAME_SIZE
	.align		4
.L_1:
        /*000c*/ 	.byte	0x04, 0x11
        /*000e*/ 	.short	(.L_3 - .L_2)
	.align		4
.L_2:
        /*0010*/ 	.word	index@(_Z15kib256MulKernelPA1_26kibicho_big_512_int_structPA1_26kibicho_big_256_int_structS4_i)
        /*0014*/ 	.word	0x00000000


	//----- nvinfo : EIATTR_MIN_STACK_SIZE
	.align		4
.L_3:
        /*0018*/ 	.byte	0x04, 0x12
        /*001a*/ 	.short	(.L_5 - .L_4)
	.align		4
.L_4:
        /*001c*/ 	.word	index@(_Z15kib256MulKernelPA1_26kibicho_big_512_int_structPA1_26kibicho_big_256_int_structS4_i)
        /*0020*/ 	.word	0x00000000
.L_5:


//--------------------- .nv.compat                --------------------------
	.section	.nv.compat,"",@"SHT_CUDA_COMPAT_INFO"
	.align	4
        /*0000*/ 	.byte	0x02, 0x09, 0x00, 0x00, 0x02, 0x02, 0x01, 0x00, 0x02, 0x05, 0x05, 0x00, 0x03, 0x07, 0x01, 0x01
        /*0010*/ 	.byte	0x02, 0x03, 0x00, 0x00, 0x02, 0x06, 0x01, 0x00, 0x04, 0x0b, 0x08, 0x00, 0x09, 0x00, 0x00, 0x00
        /*0020*/ 	.byte	0x00, 0x00, 0x00, 0x00


//--------------------- .nv.info._Z15kib256MulKernelPA1_26kibicho_big_512_int_structPA1_26kibicho_big_256_int_structS4_i --------------------------
	.section	.nv.info._Z15kib256MulKernelPA1_26kibicho_big_512_int_structPA1_26kibicho_big_256_int_structS4_i,"",@"SHT_CUDA_INFO"
	.sectionflags	@""
	.align	4


	//----- nvinfo : EIATTR_CUDA_API_VERSION
	.align		4
        /*0000*/ 	.byte	0x04, 0x37
        /*0002*/ 	.short	(.L_7 - .L_6)
.L_6:
        /*0004*/ 	.word	0x00000082


	//----- nvinfo : EIATTR_KPARAM_INFO
	.align		4
.L_7:
        /*0008*/ 	.byte	0x04, 0x17
        /*000a*/ 	.short	(.L_9 - .L_8)
.L_8:
        /*000c*/ 	.word	0x00000000
        /*0010*/ 	.short	0x0003
        /*0012*/ 	.short	0x0018
        /*0014*/ 	.byte	0x00, 0xf0, 0x11, 0x00


	//----- nvinfo : EIATTR_KPARAM_INFO
	.align		4
.L_9:
        /*0018*/ 	.byte	0x04, 0x17
        /*001a*/ 	.short	(.L_11 - .L_10)
.L_10:
        /*001c*/ 	.word	0x00000000
        /*0020*/ 	.short	0x0002
        /*0022*/ 	.short	0x0010
        /*0024*/ 	.byte	0x00, 0xf5, 0x21, 0x00


	//----- nvinfo : EIATTR_KPARAM_INFO
	.align		4
.L_11:
        /*0028*/ 	.byte	0x04, 0x17
        /*002a*/ 	.short	(.L_13 - .L_12)
.L_12:
        /*002c*/ 	.word	0x00000000
        /*0030*/ 	.short	0x0001
        /*0032*/ 	.short	0x0008
        /*0034*/ 	.byte	0x00, 0xf5, 0x21, 0x00


	//----- nvinfo : EIATTR_KPARAM_INFO
	.align		4
.L_13:
        /*0038*/ 	.byte	0x04, 0x17
        /*003a*/ 	.short	(.L_15 - .L_14)
.L_14:
        /*003c*/ 	.word	0x00000000
        /*0040*/ 	.short	0x0000
        /*0042*/ 	.short	0x0000
        /*0044*/ 	.byte	0x00, 0xf5, 0x21, 0x00


	//----- nvinfo : EIATTR_SPARSE_MMA_MASK
	.align		4
.L_15:
        /*0048*/ 	.byte	0x03, 0x50
        /*004a*/ 	.short	0x0000


	//----- nvinfo : EIATTR_MAXREG_COUNT
	.align		4
        /*004c*/ 	.byte	0x03, 0x1b
        /*004e*/ 	.short	0x00ff


	//----- nvinfo : EIATTR_MERCURY_ISA_VERSION
	.align		4
        /*0050*/ 	.byte	0x03, 0x5f
        /*0052*/ 	.short	0x0101


	//----- nvinfo : EIATTR_VRC_CTA_INIT_COUNT
	.align		4
        /*0054*/ 	.byte	0x02, 0x4a
	.zero		1
	.zero		1


	//----- nvinfo : EIATTR_EXIT_INSTR_OFFSETS
	.align		4
        /*0058*/ 	.byte	0x04, 0x1c
        /*005a*/ 	.short	(.L_17 - .L_16)


	//   ....[0]....
.L_16:
        /*005c*/ 	.word	0x00000070


	//   ....[1]....
        /*0060*/ 	.word	0x000006e0


	//----- nvinfo : EIATTR_CBANK_PARAM_SIZE
	.align		4
.L_17:
        /*0064*/ 	.byte	0x03, 0x19
        /*0066*/ 	.short	0x001c


	//----- nvinfo : EIATTR_PARAM_CBANK
	.align		4
        /*0068*/ 	.byte	0x04, 0x0a
        /*006a*/ 	.short	(.L_19 - .L_18)
	.align		4
.L_18:
        /*006c*/ 	.word	index@(.nv.constant0._Z15kib256MulKernelPA1_26kibicho_big_512_int_structPA1_26kibicho_big_256_int_structS4_i)
        /*0070*/ 	.short	0x0380
        /*0072*/ 	.short	0x001c


	//----- nvinfo : EIATTR_SW_WAR
	.align		4
.L_19:
        /*0074*/ 	.byte	0x04, 0x36
        /*0076*/ 	.short	(.L_21 - .L_20)
.L_20:
        /*0078*/ 	.word	0x00000008
.L_21:


//--------------------- .nv.callgraph             --------------------------
	.section	.nv.callgraph,"",@"SHT_CUDA_CALLGRAPH"
	.align	4
	.sectionentsize	8
	.align		4
        /*0000*/ 	.word	0x00000000
	.align		4
        /*0004*/ 	.word	0xffffffff
	.align		4
        /*0008*/ 	.word	0x00000000
	.align		4
        /*000c*/ 	.word	0xfffffffe
	.align		4
        /*0010*/ 	.word	0x00000000
	.align		4
        /*0014*/ 	.word	0xfffffffd
	.align		4
        /*0018*/ 	.word	0x00000000
	.align		4
        /*001c*/ 	.word	0xfffffffc


//--------------------- .text._Z15kib256MulKernelPA1_26kibicho_big_512_int_structPA1_26kibicho_big_256_int_structS4_i --------------------------
	.section	.text._Z15kib256MulKernelPA1_26kibicho_big_512_int_structPA1_26kibicho_big_256_int_structS4_i,"ax",@progbits
	.align	128
        .global         _Z15kib256MulKernelPA1_26kibicho_big_512_int_structPA1_26kibicho_big_256_int_structS4_i
        .type           _Z15kib256MulKernelPA1_26kibicho_big_512_int_structPA1_26kibicho_big_256_int_structS4_i,@function
        .size           _Z15kib256MulKernelPA1_26kibicho_big_512_int_structPA1_26kibicho_big_256_int_structS4_i,(.L_x_2 - _Z15kib256MulKernelPA1_26kibicho_big_512_int_structPA1_26kibicho_big_256_int_structS4_i)
        .other          _Z15kib256MulKernelPA1_26kibicho_big_512_int_structPA1_26kibicho_big_256_int_structS4_i,@"STO_CUDA_ENTRY STV_DEFAULT"
_Z15kib256MulKernelPA1_26kibicho_big_512_int_structPA1_26kibicho_big_256_int_structS4_i:
.text._Z15kib256MulKernelPA1_26kibicho_big_512_int_structPA1_26kibicho_big_256_int_structS4_i:
[----:B------:R-:W-:Y:S01]  /*0000*/  LDC R1, c[0x0][0x37c] ;  /* 0x0000df00ff017b82 */ /* 0x000fe20000000800 */
[----:B------:R-:W0:Y:S07]  /*0010*/  S2R R3, SR_TID.X ;  /* 0x0000000000037919 */ /* 0x000e2e0000002100 */
[----:B------:R-:W0:Y:S01]  /*0020*/  S2UR UR8, SR_CTAID.X ;  /* 0x00000000000879c3 */ /* 0x000e220000002500 */
[----:B------:R-:W1:Y:S07]  /*0030*/  LDCU UR4, c[0x0][0x398] ;  /* 0x00007300ff0477ac */ /* 0x000e6e0008000800 */
[----:B------:R-:W0:Y:S02]  /*0040*/  LDC R2, c[0x0][0x360] ;  /* 0x0000d800ff027b82 */ /* 0x000e240000000800 */
[----:B0-----:R-:W-:-:S05]  /*0050*/  IMAD R2, R2, UR8, R3 ;  /* 0x0000000802027c24 */ /* 0x001fca000f8e0203 */
[----:B-1----:R-:W-:-:S13]  /*0060*/  ISETP.GE.AND P0, PT, R2, UR4, PT ;  /* 0x0000000402007c0c */ /* 0x002fda000bf06270 */
[----:B------:R-:W-:Y:S05]  /*0070*/  @P0 EXIT ;  /* 0x000000000000094d */ /* 0x000fea0003800000 */
[----:B------:R-:W0:Y:S01]  /*0080*/  LDC.64 R8, c[0x0][0x380] ;  /* 0x0000e000ff087b82 */ /* 0x000e220000000a00 */
[----:B------:R-:W1:Y:S01]  /*0090*/  LDCU.64 UR6, c[0x0][0x358] ;  /* 0x00006b00ff0677ac */ /* 0x000e620008000a00 */
[----:B------:R-:W-:Y:S01]  /*00a0*/  HFMA2 R4, -RZ, RZ, 0, 0 ;  /* 0x00000000ff047431 */ /* 0x000fe200000001ff */
[----:B------:R-:W-:Y:S01]  /*00b0*/  CS2R R26, SRZ ;  /* 0x00000000001a7805 */ /* 0x000fe2000001ff00 */
[----:B------:R-:W-:Y:S02]  /*00c0*/  HFMA2 R18, -RZ, RZ, 0, 0 ;  /* 0x00000000ff127431 */ /* 0x000fe400000001ff */
[----:B------:R-:W-:Y:S01]  /*00d0*/  IMAD.MOV.U32 R24, RZ, RZ, RZ ;  /* 0x000000ffff187224 */ /* 0x000fe200078e00ff */
[----:B------:R-:W-:Y:S01]  /*00e0*/  MOV R22, RZ ;  /* 0x000000ff00167202 */ /* 0x000fe20000000f00 */
[----:B------:R-:W-:Y:S01]  /*00f0*/  IMAD.MOV.U32 R20, RZ, RZ, RZ ;  /* 0x000000ffff147224 */ /* 0x000fe200078e00ff */
[----:B------:R-:W2:Y:S01]  /*0100*/  LDC.64 R10, c[0x0][0x388] ;  /* 0x0000e200ff0a7b82 */ /* 0x000ea20000000a00 */
[----:B------:R-:W-:Y:S01]  /*0110*/  IMAD.MOV.U32 R28, RZ, RZ, RZ ;  /* 0x000000ffff1c7224 */ /* 0x000fe200078e00ff */
[----:B------:R-:W-:Y:S01]  /*0120*/  UMOV UR4, URZ ;  /* 0x000000ff00047c82 */ /* 0x000fe20008000000 */
[----:B------:R-:W-:Y:S01]  /*0130*/  UMOV UR5, URZ ;  /* 0x000000ff00057c82 */ /* 0x000fe20008000000 */
[----:B0-----:R-:W-:-:S05]  /*0140*/  IMAD.WIDE R8, R2, 0x44, R8 ;  /* 0x0000004402087825 */ /* 0x001fca00078e0208 */
[----:B-1----:R0:W-:Y:S01]  /*0150*/  STG.E desc[UR6][R8.64], RZ ;  /* 0x000000ff08007986 */ /* 0x0021e2000c101906 */
[----:B------:R-:W-:Y:S01]  /*0160*/  IADD3 R6, P0, PT, R8, 0x10, RZ ;  /* 0x0000001008067810 */ /* 0x000fe20007f1e0ff */
[----:B--2---:R-:W-:Y:S02]  /*0170*/  IMAD.WIDE R14, R2, 0x24, R10 ;  /* 0x00000024020e7825 */ /* 0x004fe400078e020a */
[----:B------:R0:W-:Y:S01]  /*0180*/  STG.E desc[UR6][R8.64+0x4], RZ ;  /* 0x000004ff08007986 */ /* 0x0001e2000c101906 */
[----:B------:R-:W-:-:S03]  /*0190*/  IADD3.X R7, PT, PT, RZ, R9, RZ, P0, !PT ;  /* 0x00000009ff077210 */ /* 0x000fc600007fe4ff */
[----:B------:R0:W-:Y:S01]  /*01a0*/  STG.E desc[UR6][R8.64+0x8], RZ ;  /* 0x000008ff08007986 */ /* 0x0001e2000c101906 */
[----:B------:R-:W-:-:S03]  /*01b0*/  MOV R0, R14 ;  /* 0x0000000e00007202 */ /* 0x000fc60000000f00 */
[----:B------:R0:W-:Y:S04]  /*01c0*/  STG.E desc[UR6][R8.64+0xc], RZ ;  /* 0x00000cff08007986 */ /* 0x0001e8000c101906 */
        /* <DEDUP_REMOVED lines=12> */
[----:B------:R0:W-:Y:S02]  /*0290*/  STG.E desc[UR6][R8.64+0x40], RZ ;  /* 0x000040ff08007986 */ /* 0x0001e4000c101906 */
.L_x_0:
[----:B-1----:R-:W1:Y:S01]  /*02a0*/  LDC.64 R12, c[0x0][0x390] ;  /* 0x0000e400ff0c7b82 */ /* 0x002e620000000a00 */
[----:B------:R-:W-:-:S05]  /*02b0*/  IMAD.MOV.U32 R14, RZ, RZ, R0 ;  /* 0x000000ffff0e7224 */ /* 0x000fca00078e0000 */
[----:B------:R-:W2:Y:S01]  /*02c0*/  LDG.E R3, desc[UR6][R14.64] ;  /* 0x000000060e037981 */ /* 0x000ea2000c1e1900 */
[----:B-1----:R-:W-:-:S05]  /*02d0*/  IMAD.WIDE R12, R2, 0x24, R12 ;  /* 0x00000024020c7825 */ /* 0x002fca00078e020c */
[----:B------:R-:W2:Y:S01]  /*02e0*/  LDG.E R0, desc[UR6][R12.64] ;  /* 0x000000060c007981 */ /* 0x000ea2000c1e1900 */
[----:B------:R-:W-:Y:S01]  /*02f0*/  MOV R5, RZ ;  /* 0x000000ff00057202 */ /* 0x000fe20000000f00 */
[----:B------:R-:W-:Y:S01]  /*0300*/  IMAD.MOV.U32 R16, RZ, RZ, R6 ;  /* 0x000000ffff107224 */ /* 0x000fe200078e0006 */
[----:B------:R-:W-:Y:S01]  /*0310*/  MOV R17, R7 ;  /* 0x0000000700117202 */ /* 0x000fe20000000f00 */
[----:B--2---:R-:W-:-:S05]  /*0320*/  IMAD.WIDE.U32 R4, R3, R0, R4 ;  /* 0x0000000003047225 */ /* 0x004fca00078e0004 */
[----:B------:R1:W-:Y:S04]  /*0330*/  STG.E desc[UR6][R16.64+-0x10], R4 ;  /* 0xfffff00410007986 */ /* 0x0003e8000c101906 */
[----:B------:R-:W1:Y:S04]  /*0340*/  LDG.E R3, desc[UR6][R14.64] ;  /* 0x000000060e037981 */ /* 0x000e68000c1e1900 */
[----:B------:R-:W1:Y:S01]  /*0350*/  LDG.E R0, desc[UR6][R12.64+0x4] ;  /* 0x000004060c007981 */ /* 0x000e62000c1e1900 */
[----:B------:R-:W-:-:S05]  /*0360*/  IADD3 R28, P0, PT, R5, R28, RZ ;  /* 0x0000001c051c7210 */ /* 0x000fca0007f1e0ff */
[----:B------:R-:W-:Y:S02]  /*0370*/  IMAD.X R29, RZ, RZ, RZ, P0 ;  /* 0x000000ffff1d7224 */ /* 0x000fe400000e06ff */
[----:B-1----:R-:W-:-:S05]  /*0380*/  IMAD.WIDE.U32 R4, R3, R0, R28 ;  /* 0x0000000003047225 */ /* 0x002fca00078e001c */
[----:B------:R1:W-:Y:S04]  /*0390*/  STG.E desc[UR6][R16.64+-0xc], R4 ;  /* 0xfffff40410007986 */ /* 0x0003e8000c101906 */
[----:B------:R-:W2:Y:S04]  /*03a0*/  LDG.E R3, desc[UR6][R14.64] ;  /* 0x000000060e037981 */ /* 0x000ea8000c1e1900 */
[----:B------:R-:W2:Y:S01]  /*03b0*/  LDG.E R0, desc[UR6][R12.64+0x8] ;  /* 0x000008060c007981 */ /* 0x000ea2000c1e1900 */
[----:B------:R-:W-:-:S04]  /*03c0*/  IADD3 R28, P0, PT, R5, R18, RZ ;  /* 0x00000012051c7210 */ /* 0x000fc80007f1e0ff */
[----:B------:R-:W-:-:S03]  /*03d0*/  IADD3.X R29, PT, PT, RZ, RZ, RZ, P0, !PT ;  /* 0x000000ffff1d7210 */ /* 0x000fc600007fe4ff */
[----:B--2---:R-:W-:-:S05]  /*03e0*/  IMAD.WIDE.U32 R28, R3, R0, R28 ;  /* 0x00000000031c7225 */ /* 0x004fca00078e001c */
[----:B------:R1:W-:Y:S04]  /*03f0*/  STG.E desc[UR6][R16.64+-0x8], R28 ;  /* 0xfffff81c10007986 */ /* 0x0003e8000c101906 */
[----:B------:R-:W2:Y:S04]  /*0400*/  LDG.E R3, desc[UR6][R14.64] ;  /* 0x000000060e037981 */ /* 0x000ea8000c1e1900 */
[----:B------:R-:W2:Y:S01]  /*0410*/  LDG.E R0, desc[UR6][R12.64+0xc] ;  /* 0x00000c060c007981 */ /* 0x000ea2000c1e1900 */
[----:B------:R-:W-:-:S05]  /*0420*/  IADD3 R18, P0, PT, R29, R20, RZ ;  /* 0x000000141d127210 */ /* 0x000fca0007f1e0ff */
[----:B------:R-:W-:Y:S02]  /*0430*/  IMAD.X R19, RZ, RZ, RZ, P0 ;  /* 0x000000ffff137224 */ /* 0x000fe400000e06ff */
[----:B--2---:R-:W-:-:S05]  /*0440*/  IMAD.WIDE.U32 R18, R3, R0, R18 ;  /* 0x0000000003127225 */ /* 0x004fca00078e0012 */
        /* <DEDUP_REMOVED lines=22> */
[----:B------:R-:W-:Y:S01]  /*05b0*/  IMAD.X R27, RZ, RZ, UR5, P0 ;  /* 0x00000005ff1b7e24 */ /* 0x000fe200080e06ff */
[----:B------:R-:W-:-:S04]  /*05c0*/  UIADD3 UR4, UPT, UPT, UR4, 0x1, URZ ;  /* 0x0000000104047890 */ /* 0x000fc8000fffe0ff */
[----:B------:R-:W-:Y:S01]  /*05d0*/  UISETP.NE.AND UP0, UPT, UR4, 0x8, UPT ;  /* 0x000000080400788c */ /* 0x000fe2000bf05270 */
[----:B------:R-:W-:-:S04]  /*05e0*/  IADD3 R6, P0, PT, R16, 0x4, RZ ;  /* 0x0000000410067810 */ /* 0x000fc80007f1e0ff */
[----:B------:R-:W-:Y:S01]  /*05f0*/  IADD3.X R7, PT, PT, RZ, R17, RZ, P0, !PT ;  /* 0x00000011ff077210 */ /* 0x000fe200007fe4ff */
[----:B--2---:R-:W-:-:S05]  /*0600*/  IMAD.WIDE.U32 R26, R3, R0, R26 ;  /* 0x00000000031a7225 */ /* 0x004fca00078e001a */
[----:B------:R1:W-:Y:S04]  /*0610*/  STG.E desc[UR6][R16.64+0xc], R26 ;  /* 0x00000c1a10007986 */ /* 0x0003e8000c101906 */
[----:B------:R1:W-:Y:S01]  /*0620*/  STG.E desc[UR6][R16.64+0x10], R27 ;  /* 0x0000101b10007986 */ /* 0x0003e2000c101906 */
[----:B------:R-:W-:-:S05]  /*0630*/  IADD3 R0, P1, PT, R14, 0x4, RZ ;  /* 0x000000040e007810 */ /* 0x000fca0007f3e0ff */
[----:B------:R-:W-:Y:S01]  /*0640*/  IMAD.X R15, RZ, RZ, R15, P1 ;  /* 0x000000ffff0f7224 */ /* 0x000fe200008e060f */
[----:B------:R-:W-:Y:S07]  /*0650*/  BRA.U UP0, `(.L_x_0) ;  /* 0xfffffffd00107547 */ /* 0x000fee000b83ffff */
[----:B------:R-:W2:Y:S01]  /*0660*/  S2R R0, SR_TID.X ;  /* 0x0000000000007919 */ /* 0x000ea20000002100 */
[----:B------:R-:W2:Y:S01]  /*0670*/  LDC R3, c[0x0][0x360] ;  /* 0x0000d800ff037b82 */ /* 0x000ea20000000800 */
[----:B------:R-:W3:Y:S01]  /*0680*/  LDG.E R13, desc[UR6][R12.64+0x20] ;  /* 0x000020060c0d7981 */ /* 0x000ee2000c1e1900 */
[----:B--2---:R-:W-:-:S04]  /*0690*/  IMAD R3, R3, UR8, R0 ;  /* 0x0000000803037c24 */ /* 0x004fc8000f8e0200 */
[----:B------:R-:W-:-:S06]  /*06a0*/  IMAD.WIDE R10, R3, 0x24, R10 ;  /* 0x00000024030a7825 */ /* 0x000fcc00078e020a */
[----:B------:R-:W3:Y:S02]  /*06b0*/  LDG.E R10, desc[UR6][R10.64+0x20] ;  /* 0x000020060a0a7981 */ /* 0x000ee4000c1e1900 */
[----:B---3--:R-:W-:-:S05]  /*06c0*/  LOP3.LUT R3, R13, R10, RZ, 0x3c, !PT ;  /* 0x0000000a0d037212 */ /* 0x008fca00078e3cff */
[----:B------:R-:W-:Y:S01]  /*06d0*/  STG.E desc[UR6][R8.64+0x40], R3 ;  /* 0x0000400308007986 */ /* 0x000fe2000c101906 */
[----:B------:R-:W-:Y:S05]  /*06e0*/  EXIT ;  /* 0x000000000000794d */ /* 0x000fea0003800000 */
.L_x_1:
[----:B------:R-:W-:-:S00]  /*06f0*/  BRA `(.L_x_1) ;  /* 0xfffffffc00fc7947 */ /* 0x000fc0000383ffff */
[----:B------:R-:W-:-:S00]  /*0700*/  NOP ;  /* 0x0000000000007918 */ /* 0x000fc00000000000 */
[----:B------:R-:W-:-:S00]  /*0710*/  NOP ;  /* 0x0000000000007918 */ /* 0x000fc00000000000 */
[----:B------:R-:W-:-:S00]  /*0720*/  NOP ;  /* 0x0000000000007918 */ /* 0x000fc00000000000 */
[----:B------:R-:W-:-:S00]  /*0730*/  NOP ;  /* 0x0000000000007918 */ /* 0x000fc00000000000 */
[----:B------:R-:W-:-:S00]  /*0740*/  NOP ;  /* 0x0000000000007918 */ /* 0x000fc00000000000 */
[----:B------:R-:W-:-:S00]  /*0750*/  NOP ;  /* 0x0000000000007918 */ /* 0x000fc00000000000 */
[----:B------:R-:W-:-:S00]  /*0760*/  NOP ;  /* 0x0000000000007918 */ /* 0x000fc00000000000 */
[----:B------:R-:W-:-:S00]  /*0770*/  NOP ;  /* 0x0000000000007918 */ /* 0x000fc00000000000 */
.L_x_2:


//--------------------- .nv.shared.reserved.0     --------------------------
	.section	.nv.shared.reserved.0,"aw",@nobits
	.weak		__nv_reservedSMEM_offset_0_alias
	.size		__nv_reservedSMEM_offset_0_alias, 0, 64
	.other		__nv_reservedSMEM_offset_0_alias,@"STO_CUDA_RESERVED_SHARED STV_DEFAULT"
__nv_reservedSMEM_offset_0_alias:
	.zero		0
	.zero		64


//--------------------- .nv.constant0._Z15kib256MulKernelPA1_26kibicho_big_512_int_structPA1_26kibicho_big_256_int_structS4_i --------------------------
	.section	.nv.constant0._Z15kib256MulKernelPA1_26kibicho_big_512_int_structPA1_26kibicho_big_256_int_structS4_i,"a",@progbits
	.sectionflags	@""
	.align	4
.nv.constant0._Z15kib256MulKernelPA1_26kibicho_big_512_int_structPA1_26kibicho_big_256_int_structS4_i:
	.zero		924


//--------------------- SYMBOLS --------------------------

	.type		.nv.reservedSmem.offset0,@object
	.size		.nv.reservedSmem.offset0,0x4
